//
// Generated by NVIDIA NVVM Compiler
//
// Compiler Build ID: CL-36424714
// Cuda compilation tools, release 13.0, V13.0.88
// Based on NVVM 20.0.0
//

.version 9.0
.target sm_100
.address_size 64

	// .globl	_Z8convolvePfS_S_
// _ZZ8convolvePfS_S_E16block_sub_matrix has been demoted

.visible .entry _Z8convolvePfS_S_(
	.param .u64 .ptr .align 1 _Z8convolvePfS_S__param_0,
	.param .u64 .ptr .align 1 _Z8convolvePfS_S__param_1,
	.param .u64 .ptr .align 1 _Z8convolvePfS_S__param_2
)
{
	.reg .pred 	%p<13>;
	.reg .b32 	%r<27>;
	.reg .b32 	%f<106>;
	.reg .b64 	%rd<15>;
	// demoted variable
	.shared .align 4 .b8 _ZZ8convolvePfS_S_E16block_sub_matrix[3888];
	ld.param.u64 	%rd7, [_Z8convolvePfS_S__param_0];
	ld.param.u64 	%rd5, [_Z8convolvePfS_S__param_1];
	ld.param.u64 	%rd6, [_Z8convolvePfS_S__param_2];
	cvta.to.global.u64 	%rd1, %rd7;
	mov.u32 	%r3, %tid.x;
	mov.u32 	%r4, %ctaid.x;
	mov.u32 	%r5, %ntid.x;
	mad.lo.s32 	%r6, %r4, %r5, %r3;
	mov.u32 	%r7, %tid.y;
	mov.u32 	%r8, %ctaid.y;
	mov.u32 	%r9, %ntid.y;
	mad.lo.s32 	%r10, %r8, %r9, %r7;
	shl.b32 	%r11, %r10, 4;
	add.s32 	%r12, %r11, %r6;
	setp.ne.s32 	%p5, %r10, 0;
	setp.gt.s32 	%p6, %r6, 0;
	and.pred  	%p1, %p5, %p6;
	mov.u32 	%r13, _ZZ8convolvePfS_S_E16block_sub_matrix;
	mad.lo.s32 	%r14, %r7, 216, %r13;
	mad.lo.s32 	%r1, %r3, 12, %r14;
	mul.lo.s32 	%r2, %r12, 3;
	add.s32 	%r15, %r2, -51;
	setp.lt.s32 	%p7, %r6, 15;
	and.pred  	%p2, %p5, %p7;
	setp.lt.u32 	%p8, %r10, 15;
	and.pred  	%p3, %p8, %p6;
	and.pred  	%p4, %p8, %p7;
	mul.wide.u32 	%rd8, %r15, 4;
	add.s64 	%rd2, %rd1, %rd8;
	mov.f32 	%f102, 0f00000000;
	not.pred 	%p9, %p1;
	@%p9 bra 	$L__BB0_2;
	ld.global.f32 	%f102, [%rd2];
$L__BB0_2:
	st.shared.f32 	[%r1], %f102;
	add.s32 	%r16, %r2, -45;
	mul.wide.s32 	%rd9, %r16, 4;
	add.s64 	%rd3, %rd1, %rd9;
	mov.f32 	%f103, 0f00000000;
	not.pred 	%p10, %p2;
	@%p10 bra 	$L__BB0_4;
	ld.global.f32 	%f103, [%rd3];
$L__BB0_4:
	st.shared.f32 	[%r1+24], %f103;
	add.s32 	%r17, %r2, 45;
	mul.wide.u32 	%rd10, %r17, 4;
	add.s64 	%rd4, %rd1, %rd10;
	mov.f32 	%f104, 0f00000000;
	not.pred 	%p11, %p3;
	@%p11 bra 	$L__BB0_6;
	ld.global.f32 	%f104, [%rd4];
$L__BB0_6:
	st.shared.f32 	[%r1+432], %f104;
	mov.f32 	%f105, 0f00000000;
	not.pred 	%p12, %p4;
	@%p12 bra 	$L__BB0_8;
	ld.global.f32 	%f105, [%rd3+384];
$L__BB0_8:
	st.shared.f32 	[%r1+456], %f105;
	@%p1 bra 	$L__BB0_10;
	mov.b32 	%r18, 0;
	st.shared.u32 	[%r1+4], %r18;
	bra.uni 	$L__BB0_11;
$L__BB0_10:
	ld.global.f32 	%f13, [%rd2+4];
	st.shared.f32 	[%r1+4], %f13;
$L__BB0_11:
	@%p2 bra 	$L__BB0_13;
	mov.b32 	%r19, 0;
	st.shared.u32 	[%r1+28], %r19;
	bra.uni 	$L__BB0_14;
$L__BB0_13:
	ld.global.f32 	%f14, [%rd3+4];
	st.shared.f32 	[%r1+28], %f14;
$L__BB0_14:
	@%p3 bra 	$L__BB0_16;
	mov.b32 	%r20, 0;
	st.shared.u32 	[%r1+436], %r20;
	bra.uni 	$L__BB0_17;
$L__BB0_16:
	ld.global.f32 	%f15, [%rd4+4];
	st.shared.f32 	[%r1+436], %f15;
$L__BB0_17:
	@%p4 bra 	$L__BB0_19;
	mov.b32 	%r21, 0;
	st.shared.u32 	[%r1+460], %r21;
	bra.uni 	$L__BB0_20;
$L__BB0_19:
	ld.global.f32 	%f16, [%rd3+388];
	st.shared.f32 	[%r1+460], %f16;
$L__BB0_20:
	@%p1 bra 	$L__BB0_22;
	mov.b32 	%r22, 0;
	st.shared.u32 	[%r1+8], %r22;
	bra.uni 	$L__BB0_23;
$L__BB0_22:
	ld.global.f32 	%f17, [%rd2+8];
	st.shared.f32 	[%r1+8], %f17;
$L__BB0_23:
	@%p2 bra 	$L__BB0_25;
	mov.b32 	%r23, 0;
	st.shared.u32 	[%r1+32], %r23;
	bra.uni 	$L__BB0_26;
$L__BB0_25:
	ld.global.f32 	%f18, [%rd3+8];
	st.shared.f32 	[%r1+32], %f18;
$L__BB0_26:
	@%p3 bra 	$L__BB0_28;
	mov.b32 	%r24, 0;
	st.shared.u32 	[%r1+440], %r24;
	bra.uni 	$L__BB0_29;
$L__BB0_28:
	ld.global.f32 	%f19, [%rd4+8];
	st.shared.f32 	[%r1+440], %f19;
$L__BB0_29:
	@%p4 bra 	$L__BB0_31;
	mov.b32 	%r25, 0;
	st.shared.u32 	[%r1+464], %r25;
	bra.uni 	$L__BB0_32;
$L__BB0_31:
	ld.global.f32 	%f20, [%rd3+392];
	st.shared.f32 	[%r1+464], %f20;
$L__BB0_32:
	cvta.to.global.u64 	%rd11, %rd6;
	cvta.to.global.u64 	%rd12, %rd5;
	bar.sync 	0;
	mul.wide.s32 	%rd13, %r2, 4;
	add.s64 	%rd14, %rd11, %rd13;
	mov.b32 	%r26, 0;
	st.global.u32 	[%rd14], %r26;
	ld.shared.f32 	%f21, [%r1+456];
	ld.global.f32 	%f22, [%rd12];
	fma.rn.f32 	%f23, %f21, %f22, 0f00000000;
	st.global.f32 	[%rd14], %f23;
	ld.shared.f32 	%f24, [%r1+444];
	ld.global.f32 	%f25, [%rd12+4];
	fma.rn.f32 	%f26, %f24, %f25, %f23;
	st.global.f32 	[%rd14], %f26;
	ld.shared.f32 	%f27, [%r1+432];
	ld.global.f32 	%f28, [%rd12+8];
	fma.rn.f32 	%f29, %f27, %f28, %f26;
	st.global.f32 	[%rd14], %f29;
	ld.shared.f32 	%f30, [%r1+240];
	ld.global.f32 	%f31, [%rd12+12];
	fma.rn.f32 	%f32, %f30, %f31, %f29;
	st.global.f32 	[%rd14], %f32;
	ld.shared.f32 	%f33, [%r1+228];
	ld.global.f32 	%f34, [%rd12+16];
	fma.rn.f32 	%f35, %f33, %f34, %f32;
	st.global.f32 	[%rd14], %f35;
	ld.shared.f32 	%f36, [%r1+216];
	ld.global.f32 	%f37, [%rd12+20];
	fma.rn.f32 	%f38, %f36, %f37, %f35;
	st.global.f32 	[%rd14], %f38;
	ld.shared.f32 	%f39, [%r1+24];
	ld.global.f32 	%f40, [%rd12+24];
	fma.rn.f32 	%f41, %f39, %f40, %f38;
	st.global.f32 	[%rd14], %f41;
	ld.shared.f32 	%f42, [%r1+12];
	ld.global.f32 	%f43, [%rd12+28];
	fma.rn.f32 	%f44, %f42, %f43, %f41;
	st.global.f32 	[%rd14], %f44;
	ld.shared.f32 	%f45, [%r1];
	ld.global.f32 	%f46, [%rd12+32];
	fma.rn.f32 	%f47, %f45, %f46, %f44;
	st.global.f32 	[%rd14], %f47;
	st.global.u32 	[%rd14+4], %r26;
	ld.shared.f32 	%f48, [%r1+460];
	ld.global.f32 	%f49, [%rd12];
	fma.rn.f32 	%f50, %f48, %f49, 0f00000000;
	st.global.f32 	[%rd14+4], %f50;
	ld.shared.f32 	%f51, [%r1+448];
	ld.global.f32 	%f52, [%rd12+4];
	fma.rn.f32 	%f53, %f51, %f52, %f50;
	st.global.f32 	[%rd14+4], %f53;
	ld.shared.f32 	%f54, [%r1+436];
	ld.global.f32 	%f55, [%rd12+8];
	fma.rn.f32 	%f56, %f54, %f55, %f53;
	st.global.f32 	[%rd14+4], %f56;
	ld.shared.f32 	%f57, [%r1+244];
	ld.global.f32 	%f58, [%rd12+12];
	fma.rn.f32 	%f59, %f57, %f58, %f56;
	st.global.f32 	[%rd14+4], %f59;
	ld.shared.f32 	%f60, [%r1+232];
	ld.global.f32 	%f61, [%rd12+16];
	fma.rn.f32 	%f62, %f60, %f61, %f59;
	st.global.f32 	[%rd14+4], %f62;
	ld.shared.f32 	%f63, [%r1+220];
	ld.global.f32 	%f64, [%rd12+20];
	fma.rn.f32 	%f65, %f63, %f64, %f62;
	st.global.f32 	[%rd14+4], %f65;
	ld.shared.f32 	%f66, [%r1+28];
	ld.global.f32 	%f67, [%rd12+24];
	fma.rn.f32 	%f68, %f66, %f67, %f65;
	st.global.f32 	[%rd14+4], %f68;
	ld.shared.f32 	%f69, [%r1+16];
	ld.global.f32 	%f70, [%rd12+28];
	fma.rn.f32 	%f71, %f69, %f70, %f68;
	st.global.f32 	[%rd14+4], %f71;
	ld.shared.f32 	%f72, [%r1+4];
	ld.global.f32 	%f73, [%rd12+32];
	fma.rn.f32 	%f74, %f72, %f73, %f71;
	st.global.f32 	[%rd14+4], %f74;
	st.global.u32 	[%rd14+8], %r26;
	ld.shared.f32 	%f75, [%r1+464];
	ld.global.f32 	%f76, [%rd12];
	fma.rn.f32 	%f77, %f75, %f76, 0f00000000;
	st.global.f32 	[%rd14+8], %f77;
	ld.shared.f32 	%f78, [%r1+452];
	ld.global.f32 	%f79, [%rd12+4];
	fma.rn.f32 	%f80, %f78, %f79, %f77;
	st.global.f32 	[%rd14+8], %f80;
	ld.shared.f32 	%f81, [%r1+440];
	ld.global.f32 	%f82, [%rd12+8];
	fma.rn.f32 	%f83, %f81, %f82, %f80;
	st.global.f32 	[%rd14+8], %f83;
	ld.shared.f32 	%f84, [%r1+248];
	ld.global.f32 	%f85, [%rd12+12];
	fma.rn.f32 	%f86, %f84, %f85, %f83;
	st.global.f32 	[%rd14+8], %f86;
	ld.shared.f32 	%f87, [%r1+236];
	ld.global.f32 	%f88, [%rd12+16];
	fma.rn.f32 	%f89, %f87, %f88, %f86;
	st.global.f32 	[%rd14+8], %f89;
	ld.shared.f32 	%f90, [%r1+224];
	ld.global.f32 	%f91, [%rd12+20];
	fma.rn.f32 	%f92, %f90, %f91, %f89;
	st.global.f32 	[%rd14+8], %f92;
	ld.shared.f32 	%f93, [%r1+32];
	ld.global.f32 	%f94, [%rd12+24];
	fma.rn.f32 	%f95, %f93, %f94, %f92;
	st.global.f32 	[%rd14+8], %f95;
	ld.shared.f32 	%f96, [%r1+20];
	ld.global.f32 	%f97, [%rd12+28];
	fma.rn.f32 	%f98, %f96, %f97, %f95;
	st.global.f32 	[%rd14+8], %f98;
	ld.shared.f32 	%f99, [%r1+8];
	ld.global.f32 	%f100, [%rd12+32];
	fma.rn.f32 	%f101, %f99, %f100, %f98;
	st.global.f32 	[%rd14+8], %f101;
	ret;

}


// ===== COMPILED SASS (sm_100) =====

	.target	sm_100

	.elftype	@"ET_EXEC"


//--------------------- .note.nv.tkinfo           --------------------------
	.section	.note.nv.tkinfo,"",@"SHT_NOTE"
	.sectionflags	@"SHF_NOTE_NV_TKINFO"
	.tkinfo
        /*0018*/ 	.word	0x00000002
        /*0030*/ 	.string	""
        /*0030*/ 	.string	"ptxas"
        /*0030*/ 	.string	"Cuda compilation tools, release 13.0, V13.0.88"
        /*0030*/ 	.string	"Build cuda_13.0.r13.0/compiler.36424714_0"
        /*0030*/ 	.string	"-arch sm_100 -m 64 "



//--------------------- .note.nv.cuinfo           --------------------------
	.section	.note.nv.cuinfo,"",@"SHT_NOTE"
	.sectionflags	@"SHF_NOTE_NV_CUINFO"
        /*0018*/ 	.short	0x0002
        /*001a*/ 	.short	0x0064
        /*001c*/ 	.short	0x0082
	.zero		2


//--------------------- .nv.info                  --------------------------
	.section	.nv.info,"",@"SHT_CUDA_INFO"
	.align	4


	//----- nvinfo : EIATTR_REGCOUNT
	.align		4
        /*0000*/ 	.byte	0x04, 0x2f
        /*0002*/ 	.short	(.L_1 - .L_0)
	.align		4
.L_0:
        /*0004*/ 	.word	index@(_Z8convolvePfS_S_)
        /*0008*/ 	.word	0x0000001f


	//----- nvinfo : EIATTR_FRAME_SIZE
	.align		4
.L_1:
        /*000c*/ 	.byte	0x04, 0x11
        /*000e*/ 	.short	(.L_3 - .L_2)
	.align		4
.L_2:
        /*0010*/ 	.word	index@(_Z8convolvePfS_S_)
        /*0014*/ 	.word	0x00000000


	//----- nvinfo : EIATTR_MIN_STACK_SIZE
	.align		4
.L_3:
        /*0018*/ 	.byte	0x04, 0x12
        /*001a*/ 	.short	(.L_5 - .L_4)
	.align		4
.L_4:
        /*001c*/ 	.word	index@(_Z8convolvePfS_S_)
        /*0020*/ 	.word	0x00000000
.L_5:


//--------------------- .nv.compat                --------------------------
	.section	.nv.compat,"",@"SHT_CUDA_COMPAT_INFO"
	.align	4
        /*0000*/ 	.byte	0x02, 0x09, 0x00, 0x00, 0x02, 0x02, 0x01, 0x00, 0x02, 0x05, 0x05, 0x00, 0x03, 0x07, 0x01, 0x01
        /*0010*/ 	.byte	0x02, 0x03, 0x00, 0x00, 0x02, 0x06, 0x01, 0x00, 0x04, 0x0b, 0x08, 0x00, 0x09, 0x00, 0x00, 0x00
        /*0020*/ 	.byte	0x00, 0x00, 0x00, 0x00


//--------------------- .nv.info._Z8convolvePfS_S_ --------------------------
	.section	.nv.info._Z8convolvePfS_S_,"",@"SHT_CUDA_INFO"
	.sectionflags	@""
	.align	4


	//----- nvinfo : EIATTR_CUDA_API_VERSION
	.align		4
        /*0000*/ 	.byte	0x04, 0x37
        /*0002*/ 	.short	(.L_7 - .L_6)
.L_6:
        /*0004*/ 	.word	0x00000082


	//----- nvinfo : EIATTR_KPARAM_INFO
	.align		4
.L_7:
        /*0008*/ 	.byte	0x04, 0x17
        /*000a*/ 	.short	(.L_9 - .L_8)
.L_8:
        /*000c*/ 	.word	0x00000000
        /*0010*/ 	.short	0x0002
        /*0012*/ 	.short	0x0010
        /*0014*/ 	.byte	0x00, 0xf5, 0x21, 0x00


	//----- nvinfo : EIATTR_KPARAM_INFO
	.align		4
.L_9:
        /*0018*/ 	.byte	0x04, 0x17
        /*001a*/ 	.short	(.L_11 - .L_10)
.L_10:
        /*001c*/ 	.word	0x00000000
        /*0020*/ 	.short	0x0001
        /*0022*/ 	.short	0x0008
        /*0024*/ 	.byte	0x00, 0xf5, 0x21, 0x00


	//----- nvinfo : EIATTR_KPARAM_INFO
	.align		4
.L_11:
        /*0028*/ 	.byte	0x04, 0x17
        /*002a*/ 	.short	(.L_13 - .L_12)
.L_12:
        /*002c*/ 	.word	0x00000000
        /*0030*/ 	.short	0x0000
        /*0032*/ 	.short	0x0000
        /*0034*/ 	.byte	0x00, 0xf5, 0x21, 0x00


	//----- nvinfo : EIATTR_SPARSE_MMA_MASK
	.align		4
.L_13:
        /*0038*/ 	.byte	0x03, 0x50
        /*003a*/ 	.short	0x0000


	//----- nvinfo : EIATTR_MAXREG_COUNT
	.align		4
        /*003c*/ 	.byte	0x03, 0x1b
        /*003e*/ 	.short	0x00ff


	//----- nvinfo : EIATTR_NUM_BARRIERS
	.align		4
        /*0040*/ 	.byte	0x02, 0x4c
        /*0042*/ 	.byte	0x01
	.zero		1


	//----- nvinfo : EIATTR_MERCURY_ISA_VERSION
	.align		4
        /*0044*/ 	.byte	0x03, 0x5f
        /*0046*/ 	.short	0x0101


	//----- nvinfo : EIATTR_VRC_CTA_INIT_COUNT
	.align		4
        /*0048*/ 	.byte	0x02, 0x4a
	.zero		1
	.zero		1


	//----- nvinfo : EIATTR_EXIT_INSTR_OFFSETS
	.align		4
        /*004c*/ 	.byte	0x04, 0x1c
        /*004e*/ 	.short	(.L_15 - .L_14)


	//   ....[0]....
.L_14:
        /*0050*/ 	.word	0x00000b50


	//----- nvinfo : EIATTR_CBANK_PARAM_SIZE
	.align		4
.L_15:
        /*0054*/ 	.byte	0x03, 0x19
        /*0056*/ 	.short	0x0018


	//----- nvinfo : EIATTR_PARAM_CBANK
	.align		4
        /*0058*/ 	.byte	0x04, 0x0a
        /*005a*/ 	.short	(.L_17 - .L_16)
	.align		4
.L_16:
        /*005c*/ 	.word	index@(.nv.constant0._Z8convolvePfS_S_)
        /*0060*/ 	.short	0x0380
        /*0062*/ 	.short	0x0018


	//----- nvinfo : EIATTR_SW_WAR
	.align		4
.L_17:
        /*0064*/ 	.byte	0x04, 0x36
        /*0066*/ 	.short	(.L_19 - .L_18)
.L_18:
        /*0068*/ 	.word	0x00000008
.L_19:


//--------------------- .nv.callgraph             --------------------------
	.section	.nv.callgraph,"",@"SHT_CUDA_CALLGRAPH"
	.align	4
	.sectionentsize	8
	.align		4
        /*0000*/ 	.word	0x00000000
	.align		4
        /*0004*/ 	.word	0xffffffff
	.align		4
        /*0008*/ 	.word	0x00000000
	.align		4
        /*000c*/ 	.word	0xfffffffe
	.align		4
        /*0010*/ 	.word	0x00000000
	.align		4
        /*0014*/ 	.word	0xfffffffd
	.align		4
        /*0018*/ 	.word	0x00000000
	.align		4
        /*001c*/ 	.word	0xfffffffc


//--------------------- .text._Z8convolvePfS_S_   --------------------------
	.section	.text._Z8convolvePfS_S_,"ax",@progbits
	.align	128
        .global         _Z8convolvePfS_S_
        .type           _Z8convolvePfS_S_,@function
        .size           _Z8convolvePfS_S_,(.L_x_1 - _Z8convolvePfS_S_)
        .other          _Z8convolvePfS_S_,@"STO_CUDA_ENTRY STV_DEFAULT"
_Z8convolvePfS_S_:
.text._Z8convolvePfS_S_:
[----:B------:R-:W-:Y:S01]  /*0000*/  LDC R1, c[0x0][0x37c] ;  /* 0x0000df00ff017b82 */ /* 0x000fe20000000800 */
[----:B------:R-:W0:Y:S07]  /*0010*/  S2R R3, SR_TID.X ;  /* 0x0000000000037919 */ /* 0x000e2e0000002100 */
[----:B------:R-:W0:Y:S01]  /*0020*/  LDC R2, c[0x0][0x360] ;  /* 0x0000d800ff027b82 */ /* 0x000e220000000800 */
[----:B------:R-:W-:Y:S01]  /*0030*/  MOV R6, RZ ;  /* 0x000000ff00067202 */ /* 0x000fe20000000f00 */
[----:B------:R-:W1:Y:S06]  /*0040*/  S2R R7, SR_TID.Y ;  /* 0x0000000000077919 */ /* 0x000e6c0000002200 */
[----:B------:R-:W0:Y:S08]  /*0050*/  S2UR UR4, SR_CTAID.X ;  /* 0x00000000000479c3 */ /* 0x000e300000002500 */
[----:B------:R-:W1:Y:S08]  /*0060*/  S2UR UR5, SR_CTAID.Y ;  /* 0x00000000000579c3 */ /* 0x000e700000002600 */
[----:B------:R-:W1:Y:S08]  /*0070*/  LDC R0, c[0x0][0x364] ;  /* 0x0000d900ff007b82 */ /* 0x000e700000000800 */
[----:B------:R-:W2:Y:S01]  /*0080*/  LDC.64 R8, c[0x0][0x380] ;  /* 0x0000e000ff087b82 */ /* 0x000ea20000000a00 */
[----:B0-----:R-:W-:-:S05]  /*0090*/  IMAD R2, R2, UR4, R3 ;  /* 0x0000000402027c24 */ /* 0x001fca000f8e0203 */
[C---:B------:R-:W-:Y:S02]  /*00a0*/  ISETP.GT.AND P1, PT, R2.reuse, RZ, PT ;  /* 0x000000ff0200720c */ /* 0x040fe40003f24270 */
[----:B------:R-:W-:Y:S01]  /*00b0*/  ISETP.GE.AND P0, PT, R2, 0xf, PT ;  /* 0x0000000f0200780c */ /* 0x000fe20003f06270 */
[----:B-1----:R-:W-:Y:S01]  /*00c0*/  IMAD R5, R0, UR5, R7 ;  /* 0x0000000500057c24 */ /* 0x002fe2000f8e0207 */
[----:B------:R-:W0:Y:S04]  /*00d0*/  LDCU.64 UR4, c[0x0][0x358] ;  /* 0x00006b00ff0477ac */ /* 0x000e280008000a00 */
[C---:B------:R-:W-:Y:S01]  /*00e0*/  LEA R0, R5.reuse, R2, 0x4 ;  /* 0x0000000205007211 */ /* 0x040fe200078e20ff */
[----:B------:R-:W-:Y:S01]  /*00f0*/  HFMA2 R2, -RZ, RZ, 0, 0 ;  /* 0x00000000ff027431 */ /* 0x000fe200000001ff */
[----:B------:R-:W-:-:S02]  /*0100*/  ISETP.NE.AND P2, PT, R5, RZ, P1 ;  /* 0x000000ff0500720c */ /* 0x000fc40000f45270 */
[----:B------:R-:W-:Y:S02]  /*0110*/  LEA R0, R0, R0, 0x1 ;  /* 0x0000000000007211 */ /* 0x000fe400078e08ff */
[C---:B------:R-:W-:Y:S02]  /*0120*/  ISETP.NE.AND P3, PT, R5.reuse, RZ, !P0 ;  /* 0x000000ff0500720c */ /* 0x040fe40004765270 */
[C---:B------:R-:W-:Y:S02]  /*0130*/  ISETP.LT.U32.AND P1, PT, R5.reuse, 0xf, P1 ;  /* 0x0000000f0500780c */ /* 0x040fe40000f21070 */
[----:B------:R-:W-:Y:S01]  /*0140*/  ISETP.LT.U32.AND P0, PT, R5, 0xf, !P0 ;  /* 0x0000000f0500780c */ /* 0x000fe20004701070 */
[----:B------:R-:W-:Y:S01]  /*0150*/  HFMA2 R16, -RZ, RZ, 0, 0 ;  /* 0x00000000ff107431 */ /* 0x000fe200000001ff */
[C---:B------:R-:W-:Y:S02]  /*0160*/  IADD3 R11, PT, PT, R0.reuse, -0x33, RZ ;  /* 0xffffffcd000b7810 */ /* 0x040fe40007ffe0ff */
[----:B------:R-:W-:-:S02]  /*0170*/  IADD3 R15, PT, PT, R0, 0x2d, RZ ;  /* 0x0000002d000f7810 */ /* 0x000fc40007ffe0ff */
[----:B------:R-:W-:Y:S01]  /*0180*/  IADD3 R13, PT, PT, R0, -0x2d, RZ ;  /* 0xffffffd3000d7810 */ /* 0x000fe20007ffe0ff */
[----:B--2---:R-:W-:Y:S01]  /*0190*/  IMAD.WIDE.U32 R10, R11, 0x4, R8 ;  /* 0x000000040b0a7825 */ /* 0x004fe200078e0008 */
[----:B------:R-:W-:-:S03]  /*01a0*/  MOV R18, RZ ;  /* 0x000000ff00127202 */ /* 0x000fc60000000f00 */
[--C-:B------:R-:W-:Y:S01]  /*01b0*/  IMAD.WIDE.U32 R4, R15, 0x4, R8.reuse ;  /* 0x000000040f047825 */ /* 0x100fe200078e0008 */
[----:B0-----:R-:W2:Y:S03]  /*01c0*/  @P2 LDG.E R2, desc[UR4][R10.64] ;  /* 0x000000040a022981 */ /* 0x001ea6000c1e1900 */
[----:B------:R-:W-:Y:S01]  /*01d0*/  IMAD.WIDE R8, R13, 0x4, R8 ;  /* 0x000000040d087825 */ /* 0x000fe200078e0208 */
[----:B------:R-:W3:Y:S04]  /*01e0*/  @P2 LDG.E R12, desc[UR4][R10.64+0x4] ;  /* 0x000004040a0c2981 */ /* 0x000ee8000c1e1900 */
[----:B------:R0:W4:Y:S04]  /*01f0*/  @P2 LDG.E R26, desc[UR4][R10.64+0x8] ;  /* 0x000008040a1a2981 */ /* 0x000128000c1e1900 */
[----:B------:R-:W5:Y:S04]  /*0200*/  @P1 LDG.E R6, desc[UR4][R4.64] ;  /* 0x0000000404061981 */ /* 0x000f68000c1e1900 */
[----:B------:R-:W5:Y:S04]  /*0210*/  @P1 LDG.E R22, desc[UR4][R4.64+0x4] ;  /* 0x0000040404161981 */ /* 0x000f68000c1e1900 */
[----:B------:R1:W5:Y:S04]  /*0220*/  @P1 LDG.E R13, desc[UR4][R4.64+0x8] ;  /* 0x00000804040d1981 */ /* 0x000368000c1e1900 */
[----:B------:R-:W5:Y:S04]  /*0230*/  @P3 LDG.E R16, desc[UR4][R8.64] ;  /* 0x0000000408103981 */ /* 0x000f68000c1e1900 */
[----:B------:R-:W5:Y:S04]  /*0240*/  @P0 LDG.E R18, desc[UR4][R8.64+0x180] ;  /* 0x0001800408120981 */ /* 0x000f68000c1e1900 */
[----:B------:R-:W5:Y:S04]  /*0250*/  @P3 LDG.E R20, desc[UR4][R8.64+0x4] ;  /* 0x0000040408143981 */ /* 0x000f68000c1e1900 */
[----:B------:R-:W5:Y:S04]  /*0260*/  @P0 LDG.E R24, desc[UR4][R8.64+0x184] ;  /* 0x0001840408180981 */ /* 0x000f68000c1e1900 */
[----:B------:R-:W5:Y:S04]  /*0270*/  @P3 LDG.E R28, desc[UR4][R8.64+0x8] ;  /* 0x00000804081c3981 */ /* 0x000f68000c1e1900 */
[----:B------:R-:W5:Y:S01]  /*0280*/  @P0 LDG.E R15, desc[UR4][R8.64+0x188] ;  /* 0x00018804080f0981 */ /* 0x000f62000c1e1900 */
[----:B0-----:R-:W-:Y:S01]  /*0290*/  MOV R10, 0x400 ;  /* 0x00000400000a7802 */ /* 0x001fe20000000f00 */
[----:B-1----:R-:W0:Y:S01]  /*02a0*/  LDC.64 R4, c[0x0][0x388] ;  /* 0x0000e200ff047b82 */ /* 0x002e220000000a00 */
[----:B------:R-:W1:Y:S02]  /*02b0*/  S2R R11, SR_CgaCtaId ;  /* 0x00000000000b7919 */ /* 0x000e640000008800 */
[----:B-1----:R-:W-:-:S05]  /*02c0*/  LEA R10, R11, R10, 0x18 ;  /* 0x0000000a0b0a7211 */ /* 0x002fca00078ec0ff */
[----:B------:R-:W-:Y:S02]  /*02d0*/  IMAD R14, R7, 0xd8, R10 ;  /* 0x000000d8070e7824 */ /* 0x000fe400078e020a */
[----:B------:R-:W1:Y:S02]  /*02e0*/  LDC.64 R10, c[0x0][0x390] ;  /* 0x0000e400ff0a7b82 */ /* 0x000e640000000a00 */
[----:B------:R-:W-:-:S05]  /*02f0*/  IMAD R3, R3, 0xc, R14 ;  /* 0x0000000c03037824 */ /* 0x000fca00078e020e */
[----:B------:R-:W-:Y:S04]  /*0300*/  @!P2 STS [R3+0x4], RZ ;  /* 0x000004ff0300a388 */ /* 0x000fe80000000800 */
[----:B------:R-:W-:Y:S04]  /*0310*/  @!P2 STS [R3+0x8], RZ ;  /* 0x000008ff0300a388 */ /* 0x000fe80000000800 */
[----:B------:R-:W-:Y:S04]  /*0320*/  @!P1 STS [R3+0x1b4], RZ ;  /* 0x0001b4ff03009388 */ /* 0x000fe80000000800 */
[----:B------:R-:W-:Y:S04]  /*0330*/  @!P1 STS [R3+0x1b8], RZ ;  /* 0x0001b8ff03009388 */ /* 0x000fe80000000800 */
[----:B------:R-:W-:Y:S01]  /*0340*/  @!P3 STS [R3+0x1c], RZ ;  /* 0x00001cff0300b388 */ /* 0x000fe20000000800 */
[----:B-1----:R-:W-:-:S03]  /*0350*/  IMAD.WIDE R10, R0, 0x4, R10 ;  /* 0x00000004000a7825 */ /* 0x002fc600078e020a */
[----:B------:R-:W-:Y:S04]  /*0360*/  @!P0 STS [R3+0x1cc], RZ ;  /* 0x0001ccff03008388 */ /* 0x000fe80000000800 */
[----:B------:R-:W-:Y:S04]  /*0370*/  @!P3 STS [R3+0x20], RZ ;  /* 0x000020ff0300b388 */ /* 0x000fe80000000800 */
[----:B------:R-:W-:Y:S04]  /*0380*/  @!P0 STS [R3+0x1d0], RZ ;  /* 0x0001d0ff03008388 */ /* 0x000fe80000000800 */
[----:B--2---:R-:W-:Y:S04]  /*0390*/  STS [R3], R2 ;  /* 0x0000000203007388 */ /* 0x004fe80000000800 */
[----:B---3--:R-:W-:Y:S04]  /*03a0*/  @P2 STS [R3+0x4], R12 ;  /* 0x0000040c03002388 */ /* 0x008fe80000000800 */
[----:B----4-:R-:W-:Y:S04]  /*03b0*/  @P2 STS [R3+0x8], R26 ;  /* 0x0000081a03002388 */ /* 0x010fe80000000800 */
[----:B-----5:R-:W-:Y:S04]  /*03c0*/  STS [R3+0x1b0], R6 ;  /* 0x0001b00603007388 */ /* 0x020fe80000000800 */
[----:B------:R-:W-:Y:S04]  /*03d0*/  @P1 STS [R3+0x1b4], R22 ;  /* 0x0001b41603001388 */ /* 0x000fe80000000800 */
[----:B------:R-:W-:Y:S04]  /*03e0*/  @P1 STS [R3+0x1b8], R13 ;  /* 0x0001b80d03001388 */ /* 0x000fe80000000800 */
[----:B------:R-:W-:Y:S04]  /*03f0*/  STS [R3+0x18], R16 ;  /* 0x0000181003007388 */ /* 0x000fe80000000800 */
[----:B------:R-:W-:Y:S04]  /*0400*/  STS [R3+0x1c8], R18 ;  /* 0x0001c81203007388 */ /* 0x000fe80000000800 */
[----:B------:R-:W-:Y:S04]  /*0410*/  @P3 STS [R3+0x1c], R20 ;  /* 0x00001c1403003388 */ /* 0x000fe80000000800 */
[----:B------:R-:W-:Y:S04]  /*0420*/  @P0 STS [R3+0x1cc], R24 ;  /* 0x0001cc1803000388 */ /* 0x000fe80000000800 */
[----:B------:R-:W-:Y:S04]  /*0430*/  @P3 STS [R3+0x20], R28 ;  /* 0x0000201c03003388 */ /* 0x000fe80000000800 */
[----:B------:R-:W-:Y:S01]  /*0440*/  @P0 STS [R3+0x1d0], R15 ;  /* 0x0001d00f03000388 */ /* 0x000fe20000000800 */
[----:B------:R-:W-:Y:S06]  /*0450*/  BAR.SYNC.DEFER_BLOCKING 0x0 ;  /* 0x0000000000007b1d */ /* 0x000fec0000010000 */
[----:B------:R-:W-:Y:S04]  /*0460*/  STG.E desc[UR4][R10.64], RZ ;  /* 0x000000ff0a007986 */ /* 0x000fe8000c101904 */
[----:B0-----:R-:W2:Y:S04]  /*0470*/  LDG.E R7, desc[UR4][R4.64] ;  /* 0x0000000404077981 */ /* 0x001ea8000c1e1900 */
[----:B------:R-:W2:Y:S02]  /*0480*/  LDS R0, [R3+0x1c8] ;  /* 0x0001c80003007984 */ /* 0x000ea40000000800 */
[----:B--2---:R-:W-:-:S02]  /*0490*/  FFMA R7, R0, R7, RZ ;  /* 0x0000000700077223 */ /* 0x004fc400000000ff */
[----:B------:R-:W0:Y:S04]  /*04a0*/  LDS R0, [R3+0x1bc] ;  /* 0x0001bc0003007984 */ /* 0x000e280000000800 */
[----:B------:R-:W-:Y:S04]  /*04b0*/  STG.E desc[UR4][R10.64], R7 ;  /* 0x000000070a007986 */ /* 0x000fe8000c101904 */
[----:B------:R-:W0:Y:S02]  /*04c0*/  LDG.E R2, desc[UR4][R4.64+0x4] ;  /* 0x0000040404027981 */ /* 0x000e24000c1e1900 */
[----:B0-----:R-:W-:-:S02]  /*04d0*/  FFMA R9, R0, R2, R7 ;  /* 0x0000000200097223 */ /* 0x001fc40000000007 */
        /* <DEDUP_REMOVED lines=24> */
[----:B------:R-:W0:Y:S04]  /*0660*/  LDS R0, [R3] ;  /* 0x0000000003007984 */ /* 0x000e280000000800 */
[----:B------:R-:W-:Y:S04]  /*0670*/  STG.E desc[UR4][R10.64], R9 ;  /* 0x000000090a007986 */ /* 0x000fe8000c101904 */
[----:B------:R-:W0:Y:S04]  /*0680*/  LDG.E R2, desc[UR4][R4.64+0x20] ;  /* 0x0000200404027981 */ /* 0x000e28000c1e1900 */
[----:B------:R-:W-:Y:S01]  /*0690*/  STG.E desc[UR4][R10.64+0x4], RZ ;  /* 0x000004ff0a007986 */ /* 0x000fe2000c101904 */
[----:B0-----:R-:W-:-:S03]  /*06a0*/  FFMA R13, R0, R2, R9 ;  /* 0x00000002000d7223 */ /* 0x001fc60000000009 */
[----:B------:R-:W0:Y:S04]  /*06b0*/  LDS R0, [R3+0x1cc] ;  /* 0x0001cc0003007984 */ /* 0x000e280000000800 */
[----:B------:R-:W-:Y:S04]  /*06c0*/  STG.E desc[UR4][R10.64], R13 ;  /* 0x0000000d0a007986 */ /* 0x000fe8000c101904 */
[----:B------:R-:W0:Y:S02]  /*06d0*/  LDG.E R15, desc[UR4][R4.64] ;  /* 0x00000004040f7981 */ /* 0x000e24000c1e1900 */
[----:B0-----:R-:W-:-:S02]  /*06e0*/  FFMA R15, R0, R15, RZ ;  /* 0x0000000f000f7223 */ /* 0x001fc400000000ff */
        /* <DEDUP_REMOVED lines=68> */
[----:B0-----:R-:W-:-:S05]  /*0b30*/  FFMA R9, R0, R2, R7 ;  /* 0x0000000200097223 */ /* 0x001fca0000000007 */
[----:B------:R-:W-:Y:S01]  /*0b40*/  STG.E desc[UR4][R10.64+0x8], R9 ;  /* 0x000008090a007986 */ /* 0x000fe2000c101904 */
[----:B------:R-:W-:Y:S05]  /*0b50*/  EXIT ;  /* 0x000000000000794d */ /* 0x000fea0003800000 */
.L_x_0:
[----:B------:R-:W-:-:S00]  /*0b60*/  BRA `(.L_x_0) ;  /* 0xfffffffc00fc7947 */ /* 0x000fc0000383ffff */
[----:B------:R-:W-:-:S00]  /*0b70*/  NOP ;  /* 0x0000000000007918 */ /* 0x000fc00000000000 */
        /* <DEDUP_REMOVED lines=8> */
.L_x_1:


//--------------------- .nv.shared._Z8convolvePfS_S_ --------------------------
	.section	.nv.shared._Z8convolvePfS_S_,"aw",@nobits
	.sectionflags	@""
	.align	4
.nv.shared._Z8convolvePfS_S_:
	.zero		4912


//--------------------- .nv.shared.reserved.0     --------------------------
	.section	.nv.shared.reserved.0,"aw",@nobits
	.weak		__nv_reservedSMEM_offset_0_alias
	.size		__nv_reservedSMEM_offset_0_alias, 0, 64
	.other		__nv_reservedSMEM_offset_0_alias,@"STO_CUDA_RESERVED_SHARED STV_DEFAULT"
__nv_reservedSMEM_offset_0_alias:
	.zero		0
	.zero		64


//--------------------- .nv.constant0._Z8convolvePfS_S_ --------------------------
	.section	.nv.constant0._Z8convolvePfS_S_,"a",@progbits
	.sectionflags	@""
	.align	4
.nv.constant0._Z8convolvePfS_S_:
	.zero		920


//--------------------- SYMBOLS --------------------------

	.type		.nv.reservedSmem.offset0,@object
	.size		.nv.reservedSmem.offset0,0x4
	.type		.nv.reservedSmem.cap,@object
	.size		.nv.reservedSmem.cap,0x4
